//
// Generated by NVIDIA NVVM Compiler
//
// Compiler Build ID: CL-36424714
// Cuda compilation tools, release 13.0, V13.0.88
// Based on NVVM 20.0.0
//

.version 9.0
.target sm_100
.address_size 64

	// .globl	_Z20multiplicationKernelPiS_S_

.visible .entry _Z20multiplicationKernelPiS_S_(
	.param .u64 .ptr .align 1 _Z20multiplicationKernelPiS_S__param_0,
	.param .u64 .ptr .align 1 _Z20multiplicationKernelPiS_S__param_1,
	.param .u64 .ptr .align 1 _Z20multiplicationKernelPiS_S__param_2
)
{
	.reg .b32 	%r<5>;
	.reg .b64 	%rd<11>;

	ld.param.u64 	%rd1, [_Z20multiplicationKernelPiS_S__param_0];
	ld.param.u64 	%rd2, [_Z20multiplicationKernelPiS_S__param_1];
	ld.param.u64 	%rd3, [_Z20multiplicationKernelPiS_S__param_2];
	cvta.to.global.u64 	%rd4, %rd3;
	cvta.to.global.u64 	%rd5, %rd2;
	cvta.to.global.u64 	%rd6, %rd1;
	mov.u32 	%r1, %tid.x;
	mul.wide.u32 	%rd7, %r1, 4;
	add.s64 	%rd8, %rd6, %rd7;
	ld.global.u32 	%r2, [%rd8];
	add.s64 	%rd9, %rd5, %rd7;
	ld.global.u32 	%r3, [%rd9];
	mul.lo.s32 	%r4, %r3, %r2;
	add.s64 	%rd10, %rd4, %rd7;
	st.global.u32 	[%rd10], %r4;
	ret;

}


// ===== COMPILED SASS (sm_100) =====

	.target	sm_100

	.elftype	@"ET_EXEC"


//--------------------- .note.nv.tkinfo           --------------------------
	.section	.note.nv.tkinfo,"",@"SHT_NOTE"
	.sectionflags	@"SHF_NOTE_NV_TKINFO"
	.tkinfo
        /*0018*/ 	.word	0x00000002
        /*0030*/ 	.string	""
        /*0030*/ 	.string	"ptxas"
        /*0030*/ 	.string	"Cuda compilation tools, release 13.0, V13.0.88"
        /*0030*/ 	.string	"Build cuda_13.0.r13.0/compiler.36424714_0"
        /*0030*/ 	.string	"-arch sm_100 -m 64 "



//--------------------- .note.nv.cuinfo           --------------------------
	.section	.note.nv.cuinfo,"",@"SHT_NOTE"
	.sectionflags	@"SHF_NOTE_NV_CUINFO"
        /*0018*/ 	.short	0x0002
        /*001a*/ 	.short	0x0064
        /*001c*/ 	.short	0x0082
	.zero		2


//--------------------- .nv.info                  --------------------------
	.section	.nv.info,"",@"SHT_CUDA_INFO"
	.align	4


	//----- nvinfo : EIATTR_REGCOUNT
	.align		4
        /*0000*/ 	.byte	0x04, 0x2f
        /*0002*/ 	.short	(.L_1 - .L_0)
	.align		4
.L_0:
        /*0004*/ 	.word	index@(_Z20multiplicationKernelPiS_S_)
        /*0008*/ 	.word	0x0000000c


	//----- nvinfo : EIATTR_FRAME_SIZE
	.align		4
.L_1:
        /*000c*/ 	.byte	0x04, 0x11
        /*000e*/ 	.short	(.L_3 - .L_2)
	.align		4
.L_2:
        /*0010*/ 	.word	index@(_Z20multiplicationKernelPiS_S_)
        /*0014*/ 	.word	0x00000000


	//----- nvinfo : EIATTR_MIN_STACK_SIZE
	.align		4
.L_3:
        /*0018*/ 	.byte	0x04, 0x12
        /*001a*/ 	.short	(.L_5 - .L_4)
	.align		4
.L_4:
        /*001c*/ 	.word	index@(_Z20multiplicationKernelPiS_S_)
        /*0020*/ 	.word	0x00000000
.L_5:


//--------------------- .nv.compat                --------------------------
	.section	.nv.compat,"",@"SHT_CUDA_COMPAT_INFO"
	.align	4
        /*0000*/ 	.byte	0x02, 0x09, 0x00, 0x00, 0x02, 0x02, 0x01, 0x00, 0x02, 0x05, 0x05, 0x00, 0x03, 0x07, 0x01, 0x01
        /*0010*/ 	.byte	0x02, 0x03, 0x00, 0x00, 0x02, 0x06, 0x01, 0x00, 0x04, 0x0b, 0x08, 0x00, 0x09, 0x00, 0x00, 0x00
        /*0020*/ 	.byte	0x00, 0x00, 0x00, 0x00


//--------------------- .nv.info._Z20multiplicationKernelPiS_S_ --------------------------
	.section	.nv.info._Z20multiplicationKernelPiS_S_,"",@"SHT_CUDA_INFO"
	.sectionflags	@""
	.align	4


	//----- nvinfo : EIATTR_CUDA_API_VERSION
	.align		4
        /*0000*/ 	.byte	0x04, 0x37
        /*0002*/ 	.short	(.L_7 - .L_6)
.L_6:
        /*0004*/ 	.word	0x00000082


	//----- nvinfo : EIATTR_KPARAM_INFO
	.align		4
.L_7:
        /*0008*/ 	.byte	0x04, 0x17
        /*000a*/ 	.short	(.L_9 - .L_8)
.L_8:
        /*000c*/ 	.word	0x00000000
        /*0010*/ 	.short	0x0002
        /*0012*/ 	.short	0x0010
        /*0014*/ 	.byte	0x00, 0xf5, 0x21, 0x00


	//----- nvinfo : EIATTR_KPARAM_INFO
	.align		4
.L_9:
        /*0018*/ 	.byte	0x04, 0x17
        /*001a*/ 	.short	(.L_11 - .L_10)
.L_10:
        /*001c*/ 	.word	0x00000000
        /*0020*/ 	.short	0x0001
        /*0022*/ 	.short	0x0008
        /*0024*/ 	.byte	0x00, 0xf5, 0x21, 0x00


	//----- nvinfo : EIATTR_KPARAM_INFO
	.align		4
.L_11:
        /*0028*/ 	.byte	0x04, 0x17
        /*002a*/ 	.short	(.L_13 - .L_12)
.L_12:
        /*002c*/ 	.word	0x00000000
        /*0030*/ 	.short	0x0000
        /*0032*/ 	.short	0x0000
        /*0034*/ 	.byte	0x00, 0xf5, 0x21, 0x00


	//----- nvinfo : EIATTR_SPARSE_MMA_MASK
	.align		4
.L_13:
        /*0038*/ 	.byte	0x03, 0x50
        /*003a*/ 	.short	0x0000


	//----- nvinfo : EIATTR_MAXREG_COUNT
	.align		4
        /*003c*/ 	.byte	0x03, 0x1b
        /*003e*/ 	.short	0x00ff


	//----- nvinfo : EIATTR_MERCURY_ISA_VERSION
	.align		4
        /*0040*/ 	.byte	0x03, 0x5f
        /*0042*/ 	.short	0x0101


	//----- nvinfo : EIATTR_VRC_CTA_INIT_COUNT
	.align		4
        /*0044*/ 	.byte	0x02, 0x4a
	.zero		1
	.zero		1


	//----- nvinfo : EIATTR_EXIT_INSTR_OFFSETS
	.align		4
        /*0048*/ 	.byte	0x04, 0x1c
        /*004a*/ 	.short	(.L_15 - .L_14)


	//   ....[0]....
.L_14:
        /*004c*/ 	.word	0x000000d0


	//----- nvinfo : EIATTR_CBANK_PARAM_SIZE
	.align		4
.L_15:
        /*0050*/ 	.byte	0x03, 0x19
        /*0052*/ 	.short	0x0018


	//----- nvinfo : EIATTR_PARAM_CBANK
	.align		4
        /*0054*/ 	.byte	0x04, 0x0a
        /*0056*/ 	.short	(.L_17 - .L_16)
	.align		4
.L_16:
        /*0058*/ 	.word	index@(.nv.constant0._Z20multiplicationKernelPiS_S_)
        /*005c*/ 	.short	0x0380
        /*005e*/ 	.short	0x0018


	//----- nvinfo : EIATTR_SW_WAR
	.align		4
.L_17:
        /*0060*/ 	.byte	0x04, 0x36
        /*0062*/ 	.short	(.L_19 - .L_18)
.L_18:
        /*0064*/ 	.word	0x00000008
.L_19:


//--------------------- .nv.callgraph             --------------------------
	.section	.nv.callgraph,"",@"SHT_CUDA_CALLGRAPH"
	.align	4
	.sectionentsize	8
	.align		4
        /*0000*/ 	.word	0x00000000
	.align		4
        /*0004*/ 	.word	0xffffffff
	.align		4
        /*0008*/ 	.word	0x00000000
	.align		4
        /*000c*/ 	.word	0xfffffffe
	.align		4
        /*0010*/ 	.word	0x00000000
	.align		4
        /*0014*/ 	.word	0xfffffffd
	.align		4
        /*0018*/ 	.word	0x00000000
	.align		4
        /*001c*/ 	.word	0xfffffffc


//--------------------- .text._Z20multiplicationKernelPiS_S_ --------------------------
	.section	.text._Z20multiplicationKernelPiS_S_,"ax",@progbits
	.align	128
        .global         _Z20multiplicationKernelPiS_S_
        .type           _Z20multiplicationKernelPiS_S_,@function
        .size           _Z20multiplicationKernelPiS_S_,(.L_x_1 - _Z20multiplicationKernelPiS_S_)
        .other          _Z20multiplicationKernelPiS_S_,@"STO_CUDA_ENTRY STV_DEFAULT"
_Z20multiplicationKernelPiS_S_:
.text._Z20multiplicationKernelPiS_S_:
[----:B------:R-:W-:Y:S01]  /*0000*/  LDC R1, c[0x0][0x37c] ;  /* 0x0000df00ff017b82 */ /* 0x000fe20000000800 */
[----:B------:R-:W0:Y:S07]  /*0010*/  S2R R9, SR_TID.X ;  /* 0x0000000000097919 */ /* 0x000e2e0000002100 */
[----:B------:R-:W0:Y:S01]  /*0020*/  LDC.64 R2, c[0x0][0x380] ;  /* 0x0000e000ff027b82 */ /* 0x000e220000000a00 */
[----:B------:R-:W1:Y:S07]  /*0030*/  LDCU.64 UR4, c[0x0][0x358] ;  /* 0x00006b00ff0477ac */ /* 0x000e6e0008000a00 */
[----:B------:R-:W2:Y:S08]  /*0040*/  LDC.64 R4, c[0x0][0x388] ;  /* 0x0000e200ff047b82 */ /* 0x000eb00000000a00 */
[----:B------:R-:W3:Y:S01]  /*0050*/  LDC.64 R6, c[0x0][0x390] ;  /* 0x0000e400ff067b82 */ /* 0x000ee20000000a00 */
[----:B0-----:R-:W-:-:S04]  /*0060*/  IMAD.WIDE.U32 R2, R9, 0x4, R2 ;  /* 0x0000000409027825 */ /* 0x001fc800078e0002 */
[C---:B--2---:R-:W-:Y:S02]  /*0070*/  IMAD.WIDE.U32 R4, R9.reuse, 0x4, R4 ;  /* 0x0000000409047825 */ /* 0x044fe400078e0004 */
[----:B-1----:R-:W2:Y:S04]  /*0080*/  LDG.E R2, desc[UR4][R2.64] ;  /* 0x0000000402027981 */ /* 0x002ea8000c1e1900 */
[----:B------:R-:W2:Y:S01]  /*0090*/  LDG.E R5, desc[UR4][R4.64] ;  /* 0x0000000404057981 */ /* 0x000ea2000c1e1900 */
[----:B---3--:R-:W-:-:S04]  /*00a0*/  IMAD.WIDE.U32 R6, R9, 0x4, R6 ;  /* 0x0000000409067825 */ /* 0x008fc800078e0006 */
[----:B--2---:R-:W-:-:S05]  /*00b0*/  IMAD R9, R2, R5, RZ ;  /* 0x0000000502097224 */ /* 0x004fca00078e02ff */
[----:B------:R-:W-:Y:S01]  /*00c0*/  STG.E desc[UR4][R6.64], R9 ;  /* 0x0000000906007986 */ /* 0x000fe2000c101904 */
[----:B------:R-:W-:Y:S05]  /*00d0*/  EXIT ;  /* 0x000000000000794d */ /* 0x000fea0003800000 */
.L_x_0:
[----:B------:R-:W-:-:S00]  /*00e0*/  BRA `(.L_x_0) ;  /* 0xfffffffc00fc7947 */ /* 0x000fc0000383ffff */
[----:B------:R-:W-:-:S00]  /*00f0*/  NOP ;  /* 0x0000000000007918 */ /* 0x000fc00000000000 */
        /* <DEDUP_REMOVED lines=8> */
.L_x_1:


//--------------------- .nv.shared.reserved.0     --------------------------
	.section	.nv.shared.reserved.0,"aw",@nobits
	.weak		__nv_reservedSMEM_offset_0_alias
	.size		__nv_reservedSMEM_offset_0_alias, 0, 64
	.other		__nv_reservedSMEM_offset_0_alias,@"STO_CUDA_RESERVED_SHARED STV_DEFAULT"
__nv_reservedSMEM_offset_0_alias:
	.zero		0
	.zero		64


//--------------------- .nv.constant0._Z20multiplicationKernelPiS_S_ --------------------------
	.section	.nv.constant0._Z20multiplicationKernelPiS_S_,"a",@progbits
	.sectionflags	@""
	.align	4
.nv.constant0._Z20multiplicationKernelPiS_S_:
	.zero		920


//--------------------- SYMBOLS --------------------------

	.type		.nv.reservedSmem.offset0,@object
	.size		.nv.reservedSmem.offset0,0x4
